	.headerflags	@"EF_CUDA_TEXMODE_UNIFIED EF_CUDA_64BIT_ADDRESS EF_CUDA_ACCELERATORS EF_CUDA_SM90 EF_CUDA_VIRTUAL_SM(EF_CUDA_SM90)"
	.elftype	@"ET_EXEC"


//--------------------- .nv.info                  --------------------------
	.section	.nv.info,"",@"SHT_CUDA_INFO"
	.align	4


	//----- nvinfo : EIATTR_REGCOUNT
	.align		4
        /*0000*/ 	.byte	0x04, 0x2f
        /*0002*/ 	.short	(.L_1 - .L_0)
	.align		4
.L_0:
        /*0004*/ 	.word	index@(triton_poi_fused_relu_threshold_backward_9)
        /*0008*/ 	.word	0x0000000c


	//----- nvinfo : EIATTR_MIN_STACK_SIZE
	.align		4
.L_1:
        /*000c*/ 	.byte	0x04, 0x12
        /*000e*/ 	.short	(.L_3 - .L_2)
	.align		4
.L_2:
        /*0010*/ 	.word	index@(triton_poi_fused_relu_threshold_backward_9)
        /*0014*/ 	.word	0x00000000


	//----- nvinfo : EIATTR_FRAME_SIZE
	.align		4
.L_3:
        /*0018*/ 	.byte	0x04, 0x11
        /*001a*/ 	.short	(.L_5 - .L_4)
	.align		4
.L_4:
        /*001c*/ 	.word	index@(triton_poi_fused_relu_threshold_backward_9)
        /*0020*/ 	.word	0x00000000


	//----- nvinfo : EIATTR_MIN_STACK_SIZE
	.align		4
.L_5:
        /*0024*/ 	.byte	0x04, 0x12
        /*0026*/ 	.short	(.L_7 - .L_6)
	.align		4
.L_6:
        /*0028*/ 	.word	index@(triton_poi_fused_relu_threshold_backward_9)
        /*002c*/ 	.word	0x00000000
.L_7:


//--------------------- .nv.info.triton_poi_fused_relu_threshold_backward_9 --------------------------
	.section	.nv.info.triton_poi_fused_relu_threshold_backward_9,"",@"SHT_CUDA_INFO"
	.sectionflags	@""
	.align	4


	//----- nvinfo : EIATTR_CUDA_API_VERSION
	.align		4
        /*0000*/ 	.byte	0x04, 0x37
        /*0002*/ 	.short	(.L_9 - .L_8)
.L_8:
        /*0004*/ 	.word	0x0000007c


	//----- nvinfo : EIATTR_KPARAM_INFO
	.align		4
.L_9:
        /*0008*/ 	.byte	0x04, 0x17
        /*000a*/ 	.short	(.L_11 - .L_10)
.L_10:
        /*000c*/ 	.word	0x00000000
        /*0010*/ 	.short	0x0003
        /*0012*/ 	.short	0x0018
        /*0014*/ 	.byte	0x00, 0xf0, 0x11, 0x00


	//----- nvinfo : EIATTR_KPARAM_INFO
	.align		4
.L_11:
        /*0018*/ 	.byte	0x04, 0x17
        /*001a*/ 	.short	(.L_13 - .L_12)
.L_12:
        /*001c*/ 	.word	0x00000000
        /*0020*/ 	.short	0x0002
        /*0022*/ 	.short	0x0010
        /*0024*/ 	.byte	0x00, 0xf4, 0x21, 0x00


	//----- nvinfo : EIATTR_KPARAM_INFO
	.align		4
.L_13:
        /*0028*/ 	.byte	0x04, 0x17
        /*002a*/ 	.short	(.L_15 - .L_14)
.L_14:
        /*002c*/ 	.word	0x00000000
        /*0030*/ 	.short	0x0001
        /*0032*/ 	.short	0x0008
        /*0034*/ 	.byte	0x00, 0xf4, 0x21, 0x00


	//----- nvinfo : EIATTR_KPARAM_INFO
	.align		4
.L_15:
        /*0038*/ 	.byte	0x04, 0x17
        /*003a*/ 	.short	(.L_17 - .L_16)
.L_16:
        /*003c*/ 	.word	0x00000000
        /*0040*/ 	.short	0x0000
        /*0042*/ 	.short	0x0000
        /*0044*/ 	.byte	0x00, 0xf4, 0x21, 0x00


	//----- nvinfo : EIATTR_SPARSE_MMA_MASK
	.align		4
.L_17:
        /*0048*/ 	.byte	0x03, 0x50
        /*004a*/ 	.short	0x0000


	//----- nvinfo : EIATTR_MAXREG_COUNT
	.align		4
        /*004c*/ 	.byte	0x03, 0x1b
        /*004e*/ 	.short	0x00ff


	//----- nvinfo : EIATTR_EXIT_INSTR_OFFSETS
	.align		4
        /*0050*/ 	.byte	0x04, 0x1c
        /*0052*/ 	.short	(.L_19 - .L_18)


	//   ....[0]....
.L_18:
        /*0054*/ 	.word	0x00000220


	//----- nvinfo : EIATTR_REQNTID
	.align		4
.L_19:
        /*0058*/ 	.byte	0x04, 0x10
        /*005a*/ 	.short	(.L_21 - .L_20)
.L_20:
        /*005c*/ 	.word	0x00000100
        /*0060*/ 	.word	0x00000001
        /*0064*/ 	.word	0x00000001


	//----- nvinfo : EIATTR_CBANK_PARAM_SIZE
	.align		4
.L_21:
        /*0068*/ 	.byte	0x03, 0x19
        /*006a*/ 	.short	0x001c


	//----- nvinfo : EIATTR_PARAM_CBANK
	.align		4
        /*006c*/ 	.byte	0x04, 0x0a
        /*006e*/ 	.short	(.L_23 - .L_22)
	.align		4
.L_22:
        /*0070*/ 	.word	index@(.nv.constant0.triton_poi_fused_relu_threshold_backward_9)
        /*0074*/ 	.short	0x0210
        /*0076*/ 	.short	0x001c


	//----- nvinfo : EIATTR_SW_WAR
	.align		4
.L_23:
        /*0078*/ 	.byte	0x04, 0x36
        /*007a*/ 	.short	(.L_25 - .L_24)
.L_24:
        /*007c*/ 	.word	0x00000008
.L_25:


//--------------------- .nv.callgraph             --------------------------
	.section	.nv.callgraph,"",@"SHT_CUDA_CALLGRAPH"
	.align	4
	.sectionentsize	8
	.align		4
        /*0000*/ 	.word	0x00000000
	.align		4
        /*0004*/ 	.word	0xffffffff
	.align		4
        /*0008*/ 	.word	0x00000000
	.align		4
        /*000c*/ 	.word	0xfffffffe
	.align		4
        /*0010*/ 	.word	0x00000000
	.align		4
        /*0014*/ 	.word	0xfffffffd
	.align		4
        /*0018*/ 	.word	0x00000000
	.align		4
        /*001c*/ 	.word	0xfffffffc


//--------------------- .text.triton_poi_fused_relu_threshold_backward_9 --------------------------
	.section	.text.triton_poi_fused_relu_threshold_backward_9,"ax",@progbits
	.align	128
        .global         triton_poi_fused_relu_threshold_backward_9
        .type           triton_poi_fused_relu_threshold_backward_9,@function
        .size           triton_poi_fused_relu_threshold_backward_9,(.L_x_1 - triton_poi_fused_relu_threshold_backward_9)
        .other          triton_poi_fused_relu_threshold_backward_9,@"STO_CUDA_ENTRY STV_DEFAULT"
triton_poi_fused_relu_threshold_backward_9:
.text.triton_poi_fused_relu_threshold_backward_9:
[----:B------:R-:W-:Y:S01]  /*0000*/  LDC R1, c[0x0][0x28] ;  /* 0x00000a00ff017b82 */ /* 0x000fe20000000800 */
[----:B------:R-:W1:Y:S07]  /*0010*/  S2R R0, SR_TID.X ;  /* 0x0000000000007919 */ /* 0x000e6e0000002100 */
[----:B------:R-:W2:Y:S01]  /*0020*/  LDC.64 R4, c[0x0][0x218] ;  /* 0x00008600ff047b82 */ /* 0x000ea20000000a00 */
[----:B------:R-:W-:Y:S01]  /*0030*/  ULDC.64 UR4, c[0x0][0x208] ;  /* 0x0000820000047ab9 */ /* 0x000fe20000000a00 */
[----:B------:R-:W-:Y:S01]  /*0040*/  ULDC.64 UR6, c[0x0][0x220] ;  /* 0x0000880000067ab9 */ /* 0x000fe20000000a00 */
[----:B------:R-:W3:Y:S05]  /*0050*/  S2R R7, SR_CTAID.X ;  /* 0x0000000000077919 */ /* 0x000eea0000002500 */
[----:B------:R-:W4:Y:S01]  /*0060*/  LDC.64 R2, c[0x0][0x210] ;  /* 0x00008400ff027b82 */ /* 0x000f220000000a00 */
[----:B-1----:R-:W-:Y:S01]  /*0070*/  IMAD.SHL.U32 R0, R0, 0x2, RZ ;  /* 0x0000000200007824 */ /* 0x002fe200078e00ff */
[----:B---3--:R-:W-:-:S04]  /*0080*/  SHF.R.S32.HI R6, RZ, 0x16, R7 ;  /* 0x00000016ff067819 */ /* 0x008fc80000011407 */
[----:B------:R-:W-:-:S05]  /*0090*/  LOP3.LUT R0, R0, 0x1fe, RZ, 0xc0, !PT ;  /* 0x000001fe00007812 */ /* 0x000fca00078ec0ff */
[----:B------:R-:W-:Y:S01]  /*00a0*/  IMAD R7, R7, 0x200, R0 ;  /* 0x0000020007077824 */ /* 0x000fe200078e0200 */
[----:B------:R-:W-:-:S03]  /*00b0*/  SGXT R0, R6, 0x1 ;  /* 0x000000010600781a */ /* 0x000fc60000000200 */
[----:B----4-:R-:W-:Y:S01]  /*00c0*/  IMAD.WIDE R2, R7, 0x4, R2 ;  /* 0x0000000407027825 */ /* 0x010fe200078e0202 */
[----:B------:R-:W-:-:S04]  /*00d0*/  LEA.HI R0, R0, R7, RZ, 0xb ;  /* 0x0000000700007211 */ /* 0x000fc800078f58ff */
[----:B------:R-:W-:-:S05]  /*00e0*/  LOP3.LUT R0, R0, 0xfffff800, RZ, 0xc0, !PT ;  /* 0xfffff80000007812 */ /* 0x000fca00078ec0ff */
[----:B------:R-:W-:-:S04]  /*00f0*/  IMAD.IADD R9, R7, 0x1, -R0 ;  /* 0x0000000107097824 */ /* 0x000fc800078e0a00 */
[----:B--2---:R-:W-:Y:S02]  /*0100*/  IMAD.WIDE R4, R9, 0x4, R4 ;  /* 0x0000000409047825 */ /* 0x004fe400078e0204 */
[----:B------:R-:W2:Y:S04]  /*0110*/  LDG.E.64 R8, desc[UR4][R2.64] ;  /* 0x0000000402087981 */ /* 0x000ea8000c1e1b00 */
[----:B------:R-:W2:Y:S01]  /*0120*/  LDG.E.EL.64 R4, desc[UR4][R4.64] ;  /* 0x0000000404047981 */ /* 0x000ea2000c2e1b00 */
[----:B------:R-:W-:-:S04]  /*0130*/  IADD3 R6, P2, R7, UR6, RZ ;  /* 0x0000000607067c10 */ /* 0x000fc8000ff5e0ff */
[----:B------:R-:W-:Y:S02]  /*0140*/  LEA.HI.X.SX32 R7, R7, UR7, 0x1, P2 ;  /* 0x0000000707077c11 */ /* 0x000fe400090f0eff */
[C---:B--2---:R-:W-:Y:S01]  /*0150*/  FSETP.GEU.AND P1, PT, R8.reuse, -R4, PT ;  /* 0x800000040800720b */ /* 0x044fe20003f2e000 */
[----:B------:R-:W-:Y:S01]  /*0160*/  FADD R8, R8, R4 ;  /* 0x0000000408087221 */ /* 0x000fe20000000000 */
[C---:B------:R-:W-:Y:S01]  /*0170*/  FADD R0, R9.reuse, R5 ;  /* 0x0000000509007221 */ /* 0x040fe20000000000 */
[----:B------:R-:W-:-:S03]  /*0180*/  FSETP.GEU.AND P0, PT, R9, -R5, PT ;  /* 0x800000050900720b */ /* 0x000fc60003f0e000 */
[----:B------:R-:W-:Y:S02]  /*0190*/  FSEL R8, R8, RZ, P1 ;  /* 0x000000ff08087208 */ /* 0x000fe40000800000 */
[----:B------:R-:W-:Y:S02]  /*01a0*/  FSEL R9, R0, RZ, P0 ;  /* 0x000000ff00097208 */ /* 0x000fe40000000000 */
[----:B------:R-:W-:Y:S02]  /*01b0*/  FSETP.GTU.AND P1, PT, R8, RZ, PT ;  /* 0x000000ff0800720b */ /* 0x000fe40003f2c000 */
[----:B------:R-:W-:Y:S01]  /*01c0*/  FSETP.GTU.AND P0, PT, R9, RZ, PT ;  /* 0x000000ff0900720b */ /* 0x000fe20003f0c000 */
[----:B------:R-:W-:Y:S01]  /*01d0*/  STG.E.64 desc[UR4][R2.64], R8 ;  /* 0x0000000802007986 */ /* 0x000fe2000c101b04 */
[----:B------:R-:W-:Y:S02]  /*01e0*/  SEL R0, RZ, 0x1, P1 ;  /* 0x00000001ff007807 */ /* 0x000fe40000800000 */
[----:B------:R-:W-:-:S05]  /*01f0*/  SEL R5, RZ, 0x100, P0 ;  /* 0x00000100ff057807 */ /* 0x000fca0000000000 */
[----:B------:R-:W-:-:S05]  /*0200*/  IMAD.IADD R5, R0, 0x1, R5 ;  /* 0x0000000100057824 */ /* 0x000fca00078e0205 */
[----:B------:R-:W-:Y:S01]  /*0210*/  STG.E.U16 desc[UR4][R6.64], R5 ;  /* 0x0000000506007986 */ /* 0x000fe2000c101504 */
[----:B------:R-:W-:Y:S05]  /*0220*/  EXIT ;  /* 0x000000000000794d */ /* 0x000fea0003800000 */
.L_x_0:
[----:B------:R-:W-:-:S00]  /*0230*/  BRA `(.L_x_0) ;  /* 0xfffffffc00fc7947 */ /* 0x000fc0000383ffff */
[----:B------:R-:W-:-:S00]  /*0240*/  NOP ;  /* 0x0000000000007918 */ /* 0x000fc00000000000 */
        /* <DEDUP_REMOVED lines=11> */
.L_x_1:


//--------------------- .nv.constant0.triton_poi_fused_relu_threshold_backward_9 --------------------------
	.section	.nv.constant0.triton_poi_fused_relu_threshold_backward_9,"a",@progbits
	.sectionflags	@""
	.align	4
.nv.constant0.triton_poi_fused_relu_threshold_backward_9:
	.zero		556
